//
// Generated by NVIDIA NVVM Compiler
//
// Compiler Build ID: CL-36424714
// Cuda compilation tools, release 13.0, V13.0.88
// Based on NVVM 20.0.0
//

.version 9.0
.target sm_100
.address_size 64

	// .globl	_Z20naive_1d_convolutionPiS_i
.const .align 4 .b8 mask[28];

.visible .entry _Z20naive_1d_convolutionPiS_i(
	.param .u64 .ptr .align 1 _Z20naive_1d_convolutionPiS_i_param_0,
	.param .u64 .ptr .align 1 _Z20naive_1d_convolutionPiS_i_param_1,
	.param .u32 _Z20naive_1d_convolutionPiS_i_param_2
)
{
	.reg .pred 	%p<22>;
	.reg .b32 	%r<48>;
	.reg .b64 	%rd<21>;

	ld.param.u64 	%rd3, [_Z20naive_1d_convolutionPiS_i_param_0];
	ld.param.u64 	%rd2, [_Z20naive_1d_convolutionPiS_i_param_1];
	ld.param.u32 	%r21, [_Z20naive_1d_convolutionPiS_i_param_2];
	cvta.to.global.u64 	%rd1, %rd3;
	mov.u32 	%r23, %ctaid.x;
	mov.u32 	%r24, %ntid.x;
	mov.u32 	%r25, %tid.x;
	mad.lo.s32 	%r1, %r23, %r24, %r25;
	add.s32 	%r2, %r1, -3;
	setp.lt.s32 	%p1, %r1, 3;
	setp.ge.s32 	%p2, %r2, %r21;
	mov.b32 	%r42, 0;
	or.pred  	%p3, %p1, %p2;
	@%p3 bra 	$L__BB0_2;
	mul.wide.u32 	%rd4, %r2, 4;
	add.s64 	%rd5, %rd1, %rd4;
	ld.global.u32 	%r26, [%rd5];
	ld.const.u32 	%r27, [mask];
	mul.lo.s32 	%r42, %r27, %r26;
$L__BB0_2:
	add.s32 	%r5, %r1, -2;
	setp.lt.s32 	%p4, %r1, 2;
	setp.ge.s32 	%p5, %r5, %r21;
	or.pred  	%p6, %p4, %p5;
	@%p6 bra 	$L__BB0_4;
	mul.wide.u32 	%rd6, %r5, 4;
	add.s64 	%rd7, %rd1, %rd6;
	ld.global.u32 	%r28, [%rd7];
	ld.const.u32 	%r29, [mask+4];
	mad.lo.s32 	%r42, %r29, %r28, %r42;
$L__BB0_4:
	setp.lt.s32 	%p7, %r1, 1;
	setp.gt.s32 	%p8, %r1, %r21;
	or.pred  	%p9, %p7, %p8;
	@%p9 bra 	$L__BB0_6;
	add.s32 	%r30, %r1, -1;
	mul.wide.u32 	%rd8, %r30, 4;
	add.s64 	%rd9, %rd1, %rd8;
	ld.global.u32 	%r31, [%rd9];
	ld.const.u32 	%r32, [mask+8];
	mad.lo.s32 	%r42, %r32, %r31, %r42;
$L__BB0_6:
	setp.lt.s32 	%p10, %r1, 0;
	setp.ge.s32 	%p11, %r1, %r21;
	or.pred  	%p12, %p10, %p11;
	@%p12 bra 	$L__BB0_8;
	mul.wide.u32 	%rd10, %r1, 4;
	add.s64 	%rd11, %rd1, %rd10;
	ld.global.u32 	%r33, [%rd11];
	ld.const.u32 	%r34, [mask+12];
	mad.lo.s32 	%r42, %r34, %r33, %r42;
$L__BB0_8:
	add.s32 	%r12, %r1, 1;
	setp.lt.s32 	%p13, %r1, -1;
	setp.ge.s32 	%p14, %r12, %r21;
	or.pred  	%p15, %p13, %p14;
	@%p15 bra 	$L__BB0_10;
	mul.wide.u32 	%rd12, %r12, 4;
	add.s64 	%rd13, %rd1, %rd12;
	ld.global.u32 	%r35, [%rd13];
	ld.const.u32 	%r36, [mask+16];
	mad.lo.s32 	%r42, %r36, %r35, %r42;
$L__BB0_10:
	add.s32 	%r15, %r1, 2;
	setp.lt.s32 	%p16, %r1, -2;
	setp.ge.s32 	%p17, %r15, %r21;
	or.pred  	%p18, %p16, %p17;
	@%p18 bra 	$L__BB0_12;
	mul.wide.u32 	%rd14, %r15, 4;
	add.s64 	%rd15, %rd1, %rd14;
	ld.global.u32 	%r37, [%rd15];
	ld.const.u32 	%r38, [mask+20];
	mad.lo.s32 	%r42, %r38, %r37, %r42;
$L__BB0_12:
	add.s32 	%r18, %r1, 3;
	setp.lt.s32 	%p19, %r1, -3;
	setp.ge.s32 	%p20, %r18, %r21;
	or.pred  	%p21, %p19, %p20;
	@%p21 bra 	$L__BB0_14;
	mul.wide.u32 	%rd16, %r18, 4;
	add.s64 	%rd17, %rd1, %rd16;
	ld.global.u32 	%r39, [%rd17];
	ld.const.u32 	%r40, [mask+24];
	mad.lo.s32 	%r42, %r40, %r39, %r42;
$L__BB0_14:
	cvta.to.global.u64 	%rd18, %rd2;
	mul.wide.s32 	%rd19, %r1, 4;
	add.s64 	%rd20, %rd18, %rd19;
	st.global.u32 	[%rd20], %r42;
	ret;

}


// ===== COMPILED SASS (sm_100) =====

	.target	sm_100

	.elftype	@"ET_EXEC"


//--------------------- .note.nv.tkinfo           --------------------------
	.section	.note.nv.tkinfo,"",@"SHT_NOTE"
	.sectionflags	@"SHF_NOTE_NV_TKINFO"
	.tkinfo
        /*0018*/ 	.word	0x00000002
        /*0030*/ 	.string	""
        /*0030*/ 	.string	"ptxas"
        /*0030*/ 	.string	"Cuda compilation tools, release 13.0, V13.0.88"
        /*0030*/ 	.string	"Build cuda_13.0.r13.0/compiler.36424714_0"
        /*0030*/ 	.string	"-arch sm_100 -m 64 "



//--------------------- .note.nv.cuinfo           --------------------------
	.section	.note.nv.cuinfo,"",@"SHT_NOTE"
	.sectionflags	@"SHF_NOTE_NV_CUINFO"
        /*0018*/ 	.short	0x0002
        /*001a*/ 	.short	0x0064
        /*001c*/ 	.short	0x0082
	.zero		2


//--------------------- .nv.info                  --------------------------
	.section	.nv.info,"",@"SHT_CUDA_INFO"
	.align	4


	//----- nvinfo : EIATTR_REGCOUNT
	.align		4
        /*0000*/ 	.byte	0x04, 0x2f
        /*0002*/ 	.short	(.L_2 - .L_1)
	.align		4
.L_1:
        /*0004*/ 	.word	index@(_Z20naive_1d_convolutionPiS_i)
        /*0008*/ 	.word	0x0000001e


	//----- nvinfo : EIATTR_FRAME_SIZE
	.align		4
.L_2:
        /*000c*/ 	.byte	0x04, 0x11
        /*000e*/ 	.short	(.L_4 - .L_3)
	.align		4
.L_3:
        /*0010*/ 	.word	index@(_Z20naive_1d_convolutionPiS_i)
        /*0014*/ 	.word	0x00000000


	//----- nvinfo : EIATTR_MIN_STACK_SIZE
	.align		4
.L_4:
        /*0018*/ 	.byte	0x04, 0x12
        /*001a*/ 	.short	(.L_6 - .L_5)
	.align		4
.L_5:
        /*001c*/ 	.word	index@(_Z20naive_1d_convolutionPiS_i)
        /*0020*/ 	.word	0x00000000
.L_6:


//--------------------- .nv.compat                --------------------------
	.section	.nv.compat,"",@"SHT_CUDA_COMPAT_INFO"
	.align	4
        /*0000*/ 	.byte	0x02, 0x09, 0x00, 0x00, 0x02, 0x02, 0x01, 0x00, 0x02, 0x05, 0x05, 0x00, 0x03, 0x07, 0x01, 0x01
        /*0010*/ 	.byte	0x02, 0x03, 0x00, 0x00, 0x02, 0x06, 0x01, 0x00, 0x04, 0x0b, 0x08, 0x00, 0x09, 0x00, 0x00, 0x00
        /*0020*/ 	.byte	0x00, 0x00, 0x00, 0x00


//--------------------- .nv.info._Z20naive_1d_convolutionPiS_i --------------------------
	.section	.nv.info._Z20naive_1d_convolutionPiS_i,"",@"SHT_CUDA_INFO"
	.sectionflags	@""
	.align	4


	//----- nvinfo : EIATTR_CUDA_API_VERSION
	.align		4
        /*0000*/ 	.byte	0x04, 0x37
        /*0002*/ 	.short	(.L_8 - .L_7)
.L_7:
        /*0004*/ 	.word	0x00000082


	//----- nvinfo : EIATTR_KPARAM_INFO
	.align		4
.L_8:
        /*0008*/ 	.byte	0x04, 0x17
        /*000a*/ 	.short	(.L_10 - .L_9)
.L_9:
        /*000c*/ 	.word	0x00000000
        /*0010*/ 	.short	0x0002
        /*0012*/ 	.short	0x0010
        /*0014*/ 	.byte	0x00, 0xf0, 0x11, 0x00


	//----- nvinfo : EIATTR_KPARAM_INFO
	.align		4
.L_10:
        /*0018*/ 	.byte	0x04, 0x17
        /*001a*/ 	.short	(.L_12 - .L_11)
.L_11:
        /*001c*/ 	.word	0x00000000
        /*0020*/ 	.short	0x0001
        /*0022*/ 	.short	0x0008
        /*0024*/ 	.byte	0x00, 0xf5, 0x21, 0x00


	//----- nvinfo : EIATTR_KPARAM_INFO
	.align		4
.L_12:
        /*0028*/ 	.byte	0x04, 0x17
        /*002a*/ 	.short	(.L_14 - .L_13)
.L_13:
        /*002c*/ 	.word	0x00000000
        /*0030*/ 	.short	0x0000
        /*0032*/ 	.short	0x0000
        /*0034*/ 	.byte	0x00, 0xf5, 0x21, 0x00


	//----- nvinfo : EIATTR_SPARSE_MMA_MASK
	.align		4
.L_14:
        /*0038*/ 	.byte	0x03, 0x50
        /*003a*/ 	.short	0x0000


	//----- nvinfo : EIATTR_MAXREG_COUNT
	.align		4
        /*003c*/ 	.byte	0x03, 0x1b
        /*003e*/ 	.short	0x00ff


	//----- nvinfo : EIATTR_MERCURY_ISA_VERSION
	.align		4
        /*0040*/ 	.byte	0x03, 0x5f
        /*0042*/ 	.short	0x0101


	//----- nvinfo : EIATTR_VRC_CTA_INIT_COUNT
	.align		4
        /*0044*/ 	.byte	0x02, 0x4a
	.zero		1
	.zero		1


	//----- nvinfo : EIATTR_EXIT_INSTR_OFFSETS
	.align		4
        /*0048*/ 	.byte	0x04, 0x1c
        /*004a*/ 	.short	(.L_16 - .L_15)


	//   ....[0]....
.L_15:
        /*004c*/ 	.word	0x00000420


	//----- nvinfo : EIATTR_CBANK_PARAM_SIZE
	.align		4
.L_16:
        /*0050*/ 	.byte	0x03, 0x19
        /*0052*/ 	.short	0x0014


	//----- nvinfo : EIATTR_PARAM_CBANK
	.align		4
        /*0054*/ 	.byte	0x04, 0x0a
        /*0056*/ 	.short	(.L_18 - .L_17)
	.align		4
.L_17:
        /*0058*/ 	.word	index@(.nv.constant0._Z20naive_1d_convolutionPiS_i)
        /*005c*/ 	.short	0x0380
        /*005e*/ 	.short	0x0014


	//----- nvinfo : EIATTR_SW_WAR
	.align		4
.L_18:
        /*0060*/ 	.byte	0x04, 0x36
        /*0062*/ 	.short	(.L_20 - .L_19)
.L_19:
        /*0064*/ 	.word	0x00000008
.L_20:


//--------------------- .nv.callgraph             --------------------------
	.section	.nv.callgraph,"",@"SHT_CUDA_CALLGRAPH"
	.align	4
	.sectionentsize	8
	.align		4
        /*0000*/ 	.word	0x00000000
	.align		4
        /*0004*/ 	.word	0xffffffff
	.align		4
        /*0008*/ 	.word	0x00000000
	.align		4
        /*000c*/ 	.word	0xfffffffe
	.align		4
        /*0010*/ 	.word	0x00000000
	.align		4
        /*0014*/ 	.word	0xfffffffd
	.align		4
        /*0018*/ 	.word	0x00000000
	.align		4
        /*001c*/ 	.word	0xfffffffc


//--------------------- .nv.constant3             --------------------------
	.section	.nv.constant3,"a",@progbits
	.align	4
.nv.constant3:
	.type		mask,@object
	.size		mask,(.L_0 - mask)
mask:
	.zero		28
.L_0:


//--------------------- .text._Z20naive_1d_convolutionPiS_i --------------------------
	.section	.text._Z20naive_1d_convolutionPiS_i,"ax",@progbits
	.align	128
        .global         _Z20naive_1d_convolutionPiS_i
        .type           _Z20naive_1d_convolutionPiS_i,@function
        .size           _Z20naive_1d_convolutionPiS_i,(.L_x_1 - _Z20naive_1d_convolutionPiS_i)
        .other          _Z20naive_1d_convolutionPiS_i,@"STO_CUDA_ENTRY STV_DEFAULT"
_Z20naive_1d_convolutionPiS_i:
.text._Z20naive_1d_convolutionPiS_i:
[----:B------:R-:W-:Y:S01]  /*0000*/  LDC R1, c[0x0][0x37c] ;  /* 0x0000df00ff017b82 */ /* 0x000fe20000000800 */
[----:B------:R-:W0:Y:S07]  /*0010*/  S2R R0, SR_TID.X ;  /* 0x0000000000007919 */ /* 0x000e2e0000002100 */
[----:B------:R-:W0:Y:S01]  /*0020*/  S2UR UR4, SR_CTAID.X ;  /* 0x00000000000479c3 */ /* 0x000e220000002500 */
[----:B------:R-:W1:Y:S07]  /*0030*/  LDCU UR6, c[0x0][0x390] ;  /* 0x00007200ff0677ac */ /* 0x000e6e0008000800 */
[----:B------:R-:W0:Y:S02]  /*0040*/  LDC R11, c[0x0][0x360] ;  /* 0x0000d800ff0b7b82 */ /* 0x000e240000000800 */
[----:B0-----:R-:W-:Y:S01]  /*0050*/  IMAD R11, R11, UR4, R0 ;  /* 0x000000040b0b7c24 */ /* 0x001fe2000f8e0200 */
[----:B------:R-:W0:Y:S03]  /*0060*/  LDCU.64 UR4, c[0x0][0x358] ;  /* 0x00006b00ff0477ac */ /* 0x000e260008000a00 */
[C---:B------:R-:W-:Y:S01]  /*0070*/  VIADD R17, R11.reuse, 0x1 ;  /* 0x000000010b117836 */ /* 0x040fe20000000000 */
[C---:B------:R-:W-:Y:S01]  /*0080*/  IADD3 R5, PT, PT, R11.reuse, -0x3, RZ ;  /* 0xfffffffd0b057810 */ /* 0x040fe20007ffe0ff */
[C---:B------:R-:W-:Y:S01]  /*0090*/  VIADD R13, R11.reuse, 0x3 ;  /* 0x000000030b0d7836 */ /* 0x040fe20000000000 */
[----:B------:R-:W-:-:S02]  /*00a0*/  IADD3 R25, PT, PT, R11, -0x2, RZ ;  /* 0xfffffffe0b197810 */ /* 0x000fc40007ffe0ff */
[----:B-1----:R-:W-:Y:S02]  /*00b0*/  ISETP.GE.AND P0, PT, R5, UR6, PT ;  /* 0x0000000605007c0c */ /* 0x002fe4000bf06270 */
[----:B------:R-:W-:Y:S02]  /*00c0*/  ISETP.GE.AND P4, PT, R25, UR6, PT ;  /* 0x0000000619007c0c */ /* 0x000fe4000bf86270 */
[C---:B------:R-:W-:Y:S02]  /*00d0*/  ISETP.LT.OR P0, PT, R11.reuse, 0x3, P0 ;  /* 0x000000030b00780c */ /* 0x040fe40000701670 */
[C---:B------:R-:W-:Y:S02]  /*00e0*/  ISETP.GT.AND P3, PT, R11.reuse, UR6, PT ;  /* 0x000000060b007c0c */ /* 0x040fe4000bf64270 */
[C---:B------:R-:W-:Y:S02]  /*00f0*/  ISETP.LT.OR P4, PT, R11.reuse, 0x2, P4 ;  /* 0x000000020b00780c */ /* 0x040fe40002781670 */
[----:B------:R-:W-:-:S02]  /*0100*/  ISETP.GE.AND P2, PT, R11, UR6, PT ;  /* 0x000000060b007c0c */ /* 0x000fc4000bf46270 */
[C---:B------:R-:W-:Y:S02]  /*0110*/  ISETP.LT.OR P3, PT, R11.reuse, 0x1, P3 ;  /* 0x000000010b00780c */ /* 0x040fe40001f61670 */
[----:B------:R-:W-:Y:S02]  /*0120*/  IADD3 R15, PT, PT, R11, 0x2, RZ ;  /* 0x000000020b0f7810 */ /* 0x000fe40007ffe0ff */
[----:B------:R-:W-:Y:S01]  /*0130*/  ISETP.GE.AND P1, PT, R17, UR6, PT ;  /* 0x0000000611007c0c */ /* 0x000fe2000bf26270 */
[----:B------:R-:W1:Y:S01]  /*0140*/  @!P0 LDC.64 R22, c[0x0][0x380] ;  /* 0x0000e000ff168b82 */ /* 0x000e620000000a00 */
[----:B------:R-:W-:Y:S02]  /*0150*/  ISETP.LT.OR P2, PT, R11, RZ, P2 ;  /* 0x000000ff0b00720c */ /* 0x000fe40001741670 */
[----:B------:R-:W-:Y:S02]  /*0160*/  ISETP.GE.AND P6, PT, R15, UR6, PT ;  /* 0x000000060f007c0c */ /* 0x000fe4000bfc6270 */
[----:B------:R-:W-:-:S02]  /*0170*/  ISETP.LT.OR P1, PT, R11, -0x1, P1 ;  /* 0xffffffff0b00780c */ /* 0x000fc40000f21670 */
[----:B------:R-:W-:Y:S01]  /*0180*/  ISETP.GE.AND P5, PT, R13, UR6, PT ;  /* 0x000000060d007c0c */ /* 0x000fe2000bfa6270 */
[----:B------:R-:W2:Y:S01]  /*0190*/  @!P4 LDC.64 R20, c[0x0][0x380] ;  /* 0x0000e000ff14cb82 */ /* 0x000ea20000000a00 */
[C---:B------:R-:W-:Y:S02]  /*01a0*/  ISETP.LT.OR P6, PT, R11.reuse, -0x2, P6 ;  /* 0xfffffffe0b00780c */ /* 0x040fe400037c1670 */
[----:B------:R-:W-:-:S05]  /*01b0*/  ISETP.LT.OR P5, PT, R11, -0x3, P5 ;  /* 0xfffffffd0b00780c */ /* 0x000fca0002fa1670 */
[----:B------:R-:W3:Y:S08]  /*01c0*/  @!P3 LDC.64 R18, c[0x0][0x380] ;  /* 0x0000e000ff12bb82 */ /* 0x000ef00000000a00 */
[----:B------:R-:W4:Y:S01]  /*01d0*/  @!P2 LDC.64 R8, c[0x0][0x380] ;  /* 0x0000e000ff08ab82 */ /* 0x000f220000000a00 */
[----:B-1----:R-:W-:Y:S01]  /*01e0*/  @!P0 IMAD.WIDE.U32 R22, R5, 0x4, R22 ;  /* 0x0000000405168825 */ /* 0x002fe200078e0016 */
[----:B------:R-:W-:-:S04]  /*01f0*/  @!P3 IADD3 R27, PT, PT, R11, -0x1, RZ ;  /* 0xffffffff0b1bb810 */ /* 0x000fc80007ffe0ff */
[----:B0-----:R-:W5:Y:S02]  /*0200*/  @!P0 LDG.E R0, desc[UR4][R22.64] ;  /* 0x0000000416008981 */ /* 0x001f64000c1e1900 */
[----:B------:R-:W0:Y:S08]  /*0210*/  @!P1 LDC.64 R6, c[0x0][0x380] ;  /* 0x0000e000ff069b82 */ /* 0x000e300000000a00 */
[----:B------:R-:W1:Y:S01]  /*0220*/  @!P6 LDC.64 R2, c[0x0][0x380] ;  /* 0x0000e000ff02eb82 */ /* 0x000e620000000a00 */
[----:B--2---:R-:W-:-:S07]  /*0230*/  @!P4 IMAD.WIDE.U32 R20, R25, 0x4, R20 ;  /* 0x000000041914c825 */ /* 0x004fce00078e0014 */
[----:B------:R-:W2:Y:S01]  /*0240*/  @!P5 LDC.64 R4, c[0x0][0x380] ;  /* 0x0000e000ff04db82 */ /* 0x000ea20000000a00 */
[----:B---3--:R-:W-:Y:S01]  /*0250*/  @!P3 IMAD.WIDE.U32 R18, R27, 0x4, R18 ;  /* 0x000000041b12b825 */ /* 0x008fe200078e0012 */
[----:B------:R-:W3:Y:S03]  /*0260*/  @!P4 LDG.E R10, desc[UR4][R20.64] ;  /* 0x00000004140ac981 */ /* 0x000ee6000c1e1900 */
[----:B----4-:R-:W-:Y:S02]  /*0270*/  @!P2 IMAD.WIDE.U32 R24, R11, 0x4, R8 ;  /* 0x000000040b18a825 */ /* 0x010fe400078e0008 */
[----:B------:R4:W3:Y:S01]  /*0280*/  @!P3 LDG.E R8, desc[UR4][R18.64] ;  /* 0x000000041208b981 */ /* 0x0008e2000c1e1900 */
[----:B------:R-:W3:Y:S01]  /*0290*/  @!P4 LDC R9, c[0x3][0x4] ;  /* 0x00c00100ff09cb82 */ /* 0x000ee20000000800 */
[----:B0-----:R-:W-:Y:S02]  /*02a0*/  @!P1 IMAD.WIDE.U32 R16, R17, 0x4, R6 ;  /* 0x0000000411109825 */ /* 0x001fe400078e0006 */
[----:B------:R-:W3:Y:S04]  /*02b0*/  @!P2 LDG.E R6, desc[UR4][R24.64] ;  /* 0x000000041806a981 */ /* 0x000ee8000c1e1900 */
[----:B------:R-:W3:Y:S01]  /*02c0*/  @!P1 LDG.E R16, desc[UR4][R16.64] ;  /* 0x0000000410109981 */ /* 0x000ee2000c1e1900 */
[----:B-1----:R-:W-:Y:S01]  /*02d0*/  @!P6 IMAD.WIDE.U32 R14, R15, 0x4, R2 ;  /* 0x000000040f0ee825 */ /* 0x002fe200078e0002 */
[----:B------:R-:W0:Y:S05]  /*02e0*/  @!P3 LDC R12, c[0x3][0x8] ;  /* 0x00c00200ff0cbb82 */ /* 0x000e2a0000000800 */
[----:B------:R-:W3:Y:S01]  /*02f0*/  @!P6 LDG.E R14, desc[UR4][R14.64] ;  /* 0x000000040e0ee981 */ /* 0x000ee2000c1e1900 */
[----:B--2---:R-:W-:-:S02]  /*0300*/  @!P5 IMAD.WIDE.U32 R4, R13, 0x4, R4 ;  /* 0x000000040d04d825 */ /* 0x004fc400078e0004 */
[----:B------:R-:W5:Y:S04]  /*0310*/  @!P0 LDC R3, c[0x3][RZ] ;  /* 0x00c00000ff038b82 */ /* 0x000f680000000800 */
[----:B------:R-:W2:Y:S04]  /*0320*/  @!P5 LDG.E R4, desc[UR4][R4.64] ;  /* 0x000000040404d981 */ /* 0x000ea8000c1e1900 */
[----:B------:R-:W1:Y:S01]  /*0330*/  @!P2 LDC R13, c[0x3][0xc] ;  /* 0x00c00300ff0dab82 */ /* 0x000e620000000800 */
[----:B------:R-:W-:-:S07]  /*0340*/  HFMA2 R7, -RZ, RZ, 0, 0 ;  /* 0x00000000ff077431 */ /* 0x000fce00000001ff */
[----:B----4-:R-:W4:Y:S08]  /*0350*/  @!P1 LDC R18, c[0x3][0x10] ;  /* 0x00c00400ff129b82 */ /* 0x010f300000000800 */
[----:B------:R-:W4:Y:S01]  /*0360*/  @!P6 LDC R19, c[0x3][0x14] ;  /* 0x00c00500ff13eb82 */ /* 0x000f220000000800 */
[----:B-----5:R-:W-:-:S07]  /*0370*/  @!P0 IMAD R7, R0, R3, RZ ;  /* 0x0000000300078224 */ /* 0x020fce00078e02ff */
[----:B------:R-:W5:Y:S08]  /*0380*/  LDC.64 R2, c[0x0][0x388] ;  /* 0x0000e200ff027b82 */ /* 0x000f700000000a00 */
[----:B------:R-:W2:Y:S01]  /*0390*/  @!P5 LDC R0, c[0x3][0x18] ;  /* 0x00c00600ff00db82 */ /* 0x000ea20000000800 */
[----:B---3--:R-:W-:-:S04]  /*03a0*/  @!P4 IMAD R7, R10, R9, R7 ;  /* 0x000000090a07c224 */ /* 0x008fc800078e0207 */
[----:B0-----:R-:W-:-:S04]  /*03b0*/  @!P3 IMAD R7, R8, R12, R7 ;  /* 0x0000000c0807b224 */ /* 0x001fc800078e0207 */
[----:B-1----:R-:W-:-:S04]  /*03c0*/  @!P2 IMAD R7, R6, R13, R7 ;  /* 0x0000000d0607a224 */ /* 0x002fc800078e0207 */
[----:B----4-:R-:W-:Y:S02]  /*03d0*/  @!P1 IMAD R7, R16, R18, R7 ;  /* 0x0000001210079224 */ /* 0x010fe400078e0207 */
[----:B-----5:R-:W-:-:S04]  /*03e0*/  IMAD.WIDE R2, R11, 0x4, R2 ;  /* 0x000000040b027825 */ /* 0x020fc800078e0202 */
[----:B------:R-:W-:-:S04]  /*03f0*/  @!P6 IMAD R7, R14, R19, R7 ;  /* 0x000000130e07e224 */ /* 0x000fc800078e0207 */
[----:B--2---:R-:W-:-:S05]  /*0400*/  @!P5 IMAD R7, R4, R0, R7 ;  /* 0x000000000407d224 */ /* 0x004fca00078e0207 */
[----:B------:R-:W-:Y:S01]  /*0410*/  STG.E desc[UR4][R2.64], R7 ;  /* 0x0000000702007986 */ /* 0x000fe2000c101904 */
[----:B------:R-:W-:Y:S05]  /*0420*/  EXIT ;  /* 0x000000000000794d */ /* 0x000fea0003800000 */
.L_x_0:
[----:B------:R-:W-:-:S00]  /*0430*/  BRA `(.L_x_0) ;  /* 0xfffffffc00fc7947 */ /* 0x000fc0000383ffff */
[----:B------:R-:W-:-:S00]  /*0440*/  NOP ;  /* 0x0000000000007918 */ /* 0x000fc00000000000 */
        /* <DEDUP_REMOVED lines=11> */
.L_x_1:


//--------------------- .nv.shared.reserved.0     --------------------------
	.section	.nv.shared.reserved.0,"aw",@nobits
	.weak		__nv_reservedSMEM_offset_0_alias
	.size		__nv_reservedSMEM_offset_0_alias, 0, 64
	.other		__nv_reservedSMEM_offset_0_alias,@"STO_CUDA_RESERVED_SHARED STV_DEFAULT"
__nv_reservedSMEM_offset_0_alias:
	.zero		0
	.zero		64


//--------------------- .nv.constant0._Z20naive_1d_convolutionPiS_i --------------------------
	.section	.nv.constant0._Z20naive_1d_convolutionPiS_i,"a",@progbits
	.sectionflags	@""
	.align	4
.nv.constant0._Z20naive_1d_convolutionPiS_i:
	.zero		916


//--------------------- SYMBOLS --------------------------

	.type		.nv.reservedSmem.offset0,@object
	.size		.nv.reservedSmem.offset0,0x4
